//
// Generated by NVIDIA NVVM Compiler
//
// Compiler Build ID: CL-36424714
// Cuda compilation tools, release 13.0, V13.0.88
// Based on NVVM 20.0.0
//

.version 9.0
.target sm_100
.address_size 64

	// .globl	do_cuda_stuff_kernel

.visible .entry do_cuda_stuff_kernel(
	.param .u64 .ptr .align 1 do_cuda_stuff_kernel_param_0,
	.param .u64 .ptr .align 1 do_cuda_stuff_kernel_param_1
)
{
	.reg .b32 	%r<8>;
	.reg .b64 	%rd<9>;

	ld.param.u64 	%rd1, [do_cuda_stuff_kernel_param_0];
	ld.param.u64 	%rd2, [do_cuda_stuff_kernel_param_1];
	cvta.to.global.u64 	%rd3, %rd2;
	cvta.to.global.u64 	%rd4, %rd1;
	mov.u32 	%r1, %ctaid.x;
	mov.u32 	%r2, %ntid.x;
	mov.u32 	%r3, %tid.x;
	mad.lo.s32 	%r4, %r1, %r2, %r3;
	mul.wide.s32 	%rd5, %r4, 4;
	add.s64 	%rd6, %rd4, %rd5;
	ld.global.u32 	%r5, [%rd6];
	mul.wide.s32 	%rd7, %r5, 4;
	add.s64 	%rd8, %rd3, %rd7;
	ld.global.u32 	%r6, [%rd8];
	add.s32 	%r7, %r6, 1;
	st.global.u32 	[%rd8], %r7;
	ret;

}


// ===== COMPILED SASS (sm_100) =====

	.target	sm_100

	.elftype	@"ET_EXEC"


//--------------------- .note.nv.tkinfo           --------------------------
	.section	.note.nv.tkinfo,"",@"SHT_NOTE"
	.sectionflags	@"SHF_NOTE_NV_TKINFO"
	.tkinfo
        /*0018*/ 	.word	0x00000002
        /*0030*/ 	.string	""
        /*0030*/ 	.string	"ptxas"
        /*0030*/ 	.string	"Cuda compilation tools, release 13.0, V13.0.88"
        /*0030*/ 	.string	"Build cuda_13.0.r13.0/compiler.36424714_0"
        /*0030*/ 	.string	"-arch sm_100 -m 64 "



//--------------------- .note.nv.cuinfo           --------------------------
	.section	.note.nv.cuinfo,"",@"SHT_NOTE"
	.sectionflags	@"SHF_NOTE_NV_CUINFO"
        /*0018*/ 	.short	0x0002
        /*001a*/ 	.short	0x0064
        /*001c*/ 	.short	0x0082
	.zero		2


//--------------------- .nv.info                  --------------------------
	.section	.nv.info,"",@"SHT_CUDA_INFO"
	.align	4


	//----- nvinfo : EIATTR_REGCOUNT
	.align		4
        /*0000*/ 	.byte	0x04, 0x2f
        /*0002*/ 	.short	(.L_1 - .L_0)
	.align		4
.L_0:
        /*0004*/ 	.word	index@(do_cuda_stuff_kernel)
        /*0008*/ 	.word	0x0000000a


	//----- nvinfo : EIATTR_FRAME_SIZE
	.align		4
.L_1:
        /*000c*/ 	.byte	0x04, 0x11
        /*000e*/ 	.short	(.L_3 - .L_2)
	.align		4
.L_2:
        /*0010*/ 	.word	index@(do_cuda_stuff_kernel)
        /*0014*/ 	.word	0x00000000


	//----- nvinfo : EIATTR_MIN_STACK_SIZE
	.align		4
.L_3:
        /*0018*/ 	.byte	0x04, 0x12
        /*001a*/ 	.short	(.L_5 - .L_4)
	.align		4
.L_4:
        /*001c*/ 	.word	index@(do_cuda_stuff_kernel)
        /*0020*/ 	.word	0x00000000
.L_5:


//--------------------- .nv.compat                --------------------------
	.section	.nv.compat,"",@"SHT_CUDA_COMPAT_INFO"
	.align	4
        /*0000*/ 	.byte	0x02, 0x09, 0x00, 0x00, 0x02, 0x02, 0x01, 0x00, 0x02, 0x05, 0x05, 0x00, 0x03, 0x07, 0x01, 0x01
        /*0010*/ 	.byte	0x02, 0x03, 0x00, 0x00, 0x02, 0x06, 0x01, 0x00, 0x04, 0x0b, 0x08, 0x00, 0x09, 0x00, 0x00, 0x00
        /*0020*/ 	.byte	0x00, 0x00, 0x00, 0x00


//--------------------- .nv.info.do_cuda_stuff_kernel --------------------------
	.section	.nv.info.do_cuda_stuff_kernel,"",@"SHT_CUDA_INFO"
	.sectionflags	@""
	.align	4


	//----- nvinfo : EIATTR_CUDA_API_VERSION
	.align		4
        /*0000*/ 	.byte	0x04, 0x37
        /*0002*/ 	.short	(.L_7 - .L_6)
.L_6:
        /*0004*/ 	.word	0x00000082


	//----- nvinfo : EIATTR_KPARAM_INFO
	.align		4
.L_7:
        /*0008*/ 	.byte	0x04, 0x17
        /*000a*/ 	.short	(.L_9 - .L_8)
.L_8:
        /*000c*/ 	.word	0x00000000
        /*0010*/ 	.short	0x0001
        /*0012*/ 	.short	0x0008
        /*0014*/ 	.byte	0x00, 0xf5, 0x21, 0x00


	//----- nvinfo : EIATTR_KPARAM_INFO
	.align		4
.L_9:
        /*0018*/ 	.byte	0x04, 0x17
        /*001a*/ 	.short	(.L_11 - .L_10)
.L_10:
        /*001c*/ 	.word	0x00000000
        /*0020*/ 	.short	0x0000
        /*0022*/ 	.short	0x0000
        /*0024*/ 	.byte	0x00, 0xf5, 0x21, 0x00


	//----- nvinfo : EIATTR_SPARSE_MMA_MASK
	.align		4
.L_11:
        /*0028*/ 	.byte	0x03, 0x50
        /*002a*/ 	.short	0x0000


	//----- nvinfo : EIATTR_MAXREG_COUNT
	.align		4
        /*002c*/ 	.byte	0x03, 0x1b
        /*002e*/ 	.short	0x00ff


	//----- nvinfo : EIATTR_MERCURY_ISA_VERSION
	.align		4
        /*0030*/ 	.byte	0x03, 0x5f
        /*0032*/ 	.short	0x0101


	//----- nvinfo : EIATTR_VRC_CTA_INIT_COUNT
	.align		4
        /*0034*/ 	.byte	0x02, 0x4a
	.zero		1
	.zero		1


	//----- nvinfo : EIATTR_EXIT_INSTR_OFFSETS
	.align		4
        /*0038*/ 	.byte	0x04, 0x1c
        /*003a*/ 	.short	(.L_13 - .L_12)


	//   ....[0]....
.L_12:
        /*003c*/ 	.word	0x000000e0


	//----- nvinfo : EIATTR_CBANK_PARAM_SIZE
	.align		4
.L_13:
        /*0040*/ 	.byte	0x03, 0x19
        /*0042*/ 	.short	0x0010


	//----- nvinfo : EIATTR_PARAM_CBANK
	.align		4
        /*0044*/ 	.byte	0x04, 0x0a
        /*0046*/ 	.short	(.L_15 - .L_14)
	.align		4
.L_14:
        /*0048*/ 	.word	index@(.nv.constant0.do_cuda_stuff_kernel)
        /*004c*/ 	.short	0x0380
        /*004e*/ 	.short	0x0010


	//----- nvinfo : EIATTR_SW_WAR
	.align		4
.L_15:
        /*0050*/ 	.byte	0x04, 0x36
        /*0052*/ 	.short	(.L_17 - .L_16)
.L_16:
        /*0054*/ 	.word	0x00000008
.L_17:


//--------------------- .nv.callgraph             --------------------------
	.section	.nv.callgraph,"",@"SHT_CUDA_CALLGRAPH"
	.align	4
	.sectionentsize	8
	.align		4
        /*0000*/ 	.word	0x00000000
	.align		4
        /*0004*/ 	.word	0xffffffff
	.align		4
        /*0008*/ 	.word	0x00000000
	.align		4
        /*000c*/ 	.word	0xfffffffe
	.align		4
        /*0010*/ 	.word	0x00000000
	.align		4
        /*0014*/ 	.word	0xfffffffd
	.align		4
        /*0018*/ 	.word	0x00000000
	.align		4
        /*001c*/ 	.word	0xfffffffc


//--------------------- .text.do_cuda_stuff_kernel --------------------------
	.section	.text.do_cuda_stuff_kernel,"ax",@progbits
	.align	128
        .global         do_cuda_stuff_kernel
        .type           do_cuda_stuff_kernel,@function
        .size           do_cuda_stuff_kernel,(.L_x_1 - do_cuda_stuff_kernel)
        .other          do_cuda_stuff_kernel,@"STO_CUDA_ENTRY STV_DEFAULT"
do_cuda_stuff_kernel:
.text.do_cuda_stuff_kernel:
[----:B------:R-:W-:Y:S01]  /*0000*/  LDC R1, c[0x0][0x37c] ;  /* 0x0000df00ff017b82 */ /* 0x000fe20000000800 */
[----:B------:R-:W0:Y:S07]  /*0010*/  S2R R0, SR_TID.X ;  /* 0x0000000000007919 */ /* 0x000e2e0000002100 */
[----:B------:R-:W0:Y:S01]  /*0020*/  S2UR UR6, SR_CTAID.X ;  /* 0x00000000000679c3 */ /* 0x000e220000002500 */
[----:B------:R-:W1:Y:S07]  /*0030*/  LDCU.64 UR4, c[0x0][0x358] ;  /* 0x00006b00ff0477ac */ /* 0x000e6e0008000a00 */
[----:B------:R-:W0:Y:S08]  /*0040*/  LDC R5, c[0x0][0x360] ;  /* 0x0000d800ff057b82 */ /* 0x000e300000000800 */
[----:B------:R-:W2:Y:S01]  /*0050*/  LDC.64 R2, c[0x0][0x380] ;  /* 0x0000e000ff027b82 */ /* 0x000ea20000000a00 */
[----:B0-----:R-:W-:-:S04]  /*0060*/  IMAD R5, R5, UR6, R0 ;  /* 0x0000000605057c24 */ /* 0x001fc8000f8e0200 */
[----:B--2---:R-:W-:-:S03]  /*0070*/  IMAD.WIDE R2, R5, 0x4, R2 ;  /* 0x0000000405027825 */ /* 0x004fc600078e0202 */
[----:B------:R-:W0:Y:S03]  /*0080*/  LDC.64 R4, c[0x0][0x388] ;  /* 0x0000e200ff047b82 */ /* 0x000e260000000a00 */
[----:B-1----:R-:W0:Y:S02]  /*0090*/  LDG.E R3, desc[UR4][R2.64] ;  /* 0x0000000402037981 */ /* 0x002e24000c1e1900 */
[----:B0-----:R-:W-:-:S05]  /*00a0*/  IMAD.WIDE R4, R3, 0x4, R4 ;  /* 0x0000000403047825 */ /* 0x001fca00078e0204 */
[----:B------:R-:W2:Y:S02]  /*00b0*/  LDG.E R0, desc[UR4][R4.64] ;  /* 0x0000000404007981 */ /* 0x000ea4000c1e1900 */
[----:B--2---:R-:W-:-:S05]  /*00c0*/  IADD3 R7, PT, PT, R0, 0x1, RZ ;  /* 0x0000000100077810 */ /* 0x004fca0007ffe0ff */
[----:B------:R-:W-:Y:S01]  /*00d0*/  STG.E desc[UR4][R4.64], R7 ;  /* 0x0000000704007986 */ /* 0x000fe2000c101904 */
[----:B------:R-:W-:Y:S05]  /*00e0*/  EXIT ;  /* 0x000000000000794d */ /* 0x000fea0003800000 */
.L_x_0:
[----:B------:R-:W-:-:S00]  /*00f0*/  BRA `(.L_x_0) ;  /* 0xfffffffc00fc7947 */ /* 0x000fc0000383ffff */
[----:B------:R-:W-:-:S00]  /*0100*/  NOP ;  /* 0x0000000000007918 */ /* 0x000fc00000000000 */
[----:B------:R-:W-:-:S00]  /*0110*/  NOP ;  /* 0x0000000000007918 */ /* 0x000fc00000000000 */
[----:B------:R-:W-:-:S00]  /*0120*/  NOP ;  /* 0x0000000000007918 */ /* 0x000fc00000000000 */
[----:B------:R-:W-:-:S00]  /*0130*/  NOP ;  /* 0x0000000000007918 */ /* 0x000fc00000000000 */
[----:B------:R-:W-:-:S00]  /*0140*/  NOP ;  /* 0x0000000000007918 */ /* 0x000fc00000000000 */
[----:B------:R-:W-:-:S00]  /*0150*/  NOP ;  /* 0x0000000000007918 */ /* 0x000fc00000000000 */
[----:B------:R-:W-:-:S00]  /*0160*/  NOP ;  /* 0x0000000000007918 */ /* 0x000fc00000000000 */
[----:B------:R-:W-:-:S00]  /*0170*/  NOP ;  /* 0x0000000000007918 */ /* 0x000fc00000000000 */
.L_x_1:


//--------------------- .nv.shared.reserved.0     --------------------------
	.section	.nv.shared.reserved.0,"aw",@nobits
	.weak		__nv_reservedSMEM_offset_0_alias
	.size		__nv_reservedSMEM_offset_0_alias, 0, 64
	.other		__nv_reservedSMEM_offset_0_alias,@"STO_CUDA_RESERVED_SHARED STV_DEFAULT"
__nv_reservedSMEM_offset_0_alias:
	.zero		0
	.zero		64


//--------------------- .nv.constant0.do_cuda_stuff_kernel --------------------------
	.section	.nv.constant0.do_cuda_stuff_kernel,"a",@progbits
	.sectionflags	@""
	.align	4
.nv.constant0.do_cuda_stuff_kernel:
	.zero		912


//--------------------- SYMBOLS --------------------------

	.type		.nv.reservedSmem.offset0,@object
	.size		.nv.reservedSmem.offset0,0x4
